	.headerflags	@"EF_CUDA_TEXMODE_UNIFIED EF_CUDA_64BIT_ADDRESS EF_CUDA_ACCELERATORS EF_CUDA_SM90 EF_CUDA_VIRTUAL_SM(EF_CUDA_SM90)"
	.elftype	@"ET_EXEC"


//--------------------- .nv.info                  --------------------------
	.section	.nv.info,"",@"SHT_CUDA_INFO"
	.align	4


	//----- nvinfo : EIATTR_REGCOUNT
	.align		4
        /*0000*/ 	.byte	0x04, 0x2f
        /*0002*/ 	.short	(.L_3 - .L_2)
	.align		4
.L_2:
        /*0004*/ 	.word	index@(triton_poi_fused__native_batch_norm_legit_no_training_add_convolution_gelu_1)
        /*0008*/ 	.word	0x0000001f


	//----- nvinfo : EIATTR_MIN_STACK_SIZE
	.align		4
.L_3:
        /*000c*/ 	.byte	0x04, 0x12
        /*000e*/ 	.short	(.L_5 - .L_4)
	.align		4
.L_4:
        /*0010*/ 	.word	index@(triton_poi_fused__native_batch_norm_legit_no_training_add_convolution_gelu_1)
        /*0014*/ 	.word	0x00000000


	//----- nvinfo : EIATTR_FRAME_SIZE
	.align		4
.L_5:
        /*0018*/ 	.byte	0x04, 0x11
        /*001a*/ 	.short	(.L_7 - .L_6)
	.align		4
.L_6:
        /*001c*/ 	.word	index@(triton_poi_fused__native_batch_norm_legit_no_training_add_convolution_gelu_1)
        /*0020*/ 	.word	0x00000000


	//----- nvinfo : EIATTR_MIN_STACK_SIZE
	.align		4
.L_7:
        /*0024*/ 	.byte	0x04, 0x12
        /*0026*/ 	.short	(.L_9 - .L_8)
	.align		4
.L_8:
        /*0028*/ 	.word	index@(triton_poi_fused__native_batch_norm_legit_no_training_add_convolution_gelu_1)
        /*002c*/ 	.word	0x00000000
.L_9:


//--------------------- .nv.info.triton_poi_fused__native_batch_norm_legit_no_training_add_convolution_gelu_1 --------------------------
	.section	.nv.info.triton_poi_fused__native_batch_norm_legit_no_training_add_convolution_gelu_1,"",@"SHT_CUDA_INFO"
	.sectionflags	@""
	.align	4


	//----- nvinfo : EIATTR_CUDA_API_VERSION
	.align		4
        /*0000*/ 	.byte	0x04, 0x37
        /*0002*/ 	.short	(.L_11 - .L_10)
.L_10:
        /*0004*/ 	.word	0x0000007c


	//----- nvinfo : EIATTR_KPARAM_INFO
	.align		4
.L_11:
        /*0008*/ 	.byte	0x04, 0x17
        /*000a*/ 	.short	(.L_13 - .L_12)
.L_12:
        /*000c*/ 	.word	0x00000000
        /*0010*/ 	.short	0x0008
        /*0012*/ 	.short	0x0040
        /*0014*/ 	.byte	0x00, 0xf0, 0x11, 0x00


	//----- nvinfo : EIATTR_KPARAM_INFO
	.align		4
.L_13:
        /*0018*/ 	.byte	0x04, 0x17
        /*001a*/ 	.short	(.L_15 - .L_14)
.L_14:
        /*001c*/ 	.word	0x00000000
        /*0020*/ 	.short	0x0007
        /*0022*/ 	.short	0x0038
        /*0024*/ 	.byte	0x00, 0xf4, 0x21, 0x00


	//----- nvinfo : EIATTR_KPARAM_INFO
	.align		4
.L_15:
        /*0028*/ 	.byte	0x04, 0x17
        /*002a*/ 	.short	(.L_17 - .L_16)
.L_16:
        /*002c*/ 	.word	0x00000000
        /*0030*/ 	.short	0x0006
        /*0032*/ 	.short	0x0030
        /*0034*/ 	.byte	0x00, 0xf4, 0x21, 0x00


	//----- nvinfo : EIATTR_KPARAM_INFO
	.align		4
.L_17:
        /*0038*/ 	.byte	0x04, 0x17
        /*003a*/ 	.short	(.L_19 - .L_18)
.L_18:
        /*003c*/ 	.word	0x00000000
        /*0040*/ 	.short	0x0005
        /*0042*/ 	.short	0x0028
        /*0044*/ 	.byte	0x00, 0xf4, 0x21, 0x00


	//----- nvinfo : EIATTR_KPARAM_INFO
	.align		4
.L_19:
        /*0048*/ 	.byte	0x04, 0x17
        /*004a*/ 	.short	(.L_21 - .L_20)
.L_20:
        /*004c*/ 	.word	0x00000000
        /*0050*/ 	.short	0x0004
        /*0052*/ 	.short	0x0020
        /*0054*/ 	.byte	0x00, 0xf4, 0x21, 0x00


	//----- nvinfo : EIATTR_KPARAM_INFO
	.align		4
.L_21:
        /*0058*/ 	.byte	0x04, 0x17
        /*005a*/ 	.short	(.L_23 - .L_22)
.L_22:
        /*005c*/ 	.word	0x00000000
        /*0060*/ 	.short	0x0003
        /*0062*/ 	.short	0x0018
        /*0064*/ 	.byte	0x00, 0xf4, 0x21, 0x00


	//----- nvinfo : EIATTR_KPARAM_INFO
	.align		4
.L_23:
        /*0068*/ 	.byte	0x04, 0x17
        /*006a*/ 	.short	(.L_25 - .L_24)
.L_24:
        /*006c*/ 	.word	0x00000000
        /*0070*/ 	.short	0x0002
        /*0072*/ 	.short	0x0010
        /*0074*/ 	.byte	0x00, 0xf4, 0x21, 0x00


	//----- nvinfo : EIATTR_KPARAM_INFO
	.align		4
.L_25:
        /*0078*/ 	.byte	0x04, 0x17
        /*007a*/ 	.short	(.L_27 - .L_26)
.L_26:
        /*007c*/ 	.word	0x00000000
        /*0080*/ 	.short	0x0001
        /*0082*/ 	.short	0x0008
        /*0084*/ 	.byte	0x00, 0xf4, 0x21, 0x00


	//----- nvinfo : EIATTR_KPARAM_INFO
	.align		4
.L_27:
        /*0088*/ 	.byte	0x04, 0x17
        /*008a*/ 	.short	(.L_29 - .L_28)
.L_28:
        /*008c*/ 	.word	0x00000000
        /*0090*/ 	.short	0x0000
        /*0092*/ 	.short	0x0000
        /*0094*/ 	.byte	0x00, 0xf4, 0x21, 0x00


	//----- nvinfo : EIATTR_SPARSE_MMA_MASK
	.align		4
.L_29:
        /*0098*/ 	.byte	0x03, 0x50
        /*009a*/ 	.short	0x0000


	//----- nvinfo : EIATTR_MAXREG_COUNT
	.align		4
        /*009c*/ 	.byte	0x03, 0x1b
        /*009e*/ 	.short	0x00ff


	//----- nvinfo : EIATTR_EXIT_INSTR_OFFSETS
	.align		4
        /*00a0*/ 	.byte	0x04, 0x1c
        /*00a2*/ 	.short	(.L_31 - .L_30)


	//   ....[0]....
.L_30:
        /*00a4*/ 	.word	0x00000960


	//   ....[1]....
        /*00a8*/ 	.word	0x00000980


	//----- nvinfo : EIATTR_REQNTID
	.align		4
.L_31:
        /*00ac*/ 	.byte	0x04, 0x10
        /*00ae*/ 	.short	(.L_33 - .L_32)
.L_32:
        /*00b0*/ 	.word	0x00000080
        /*00b4*/ 	.word	0x00000001
        /*00b8*/ 	.word	0x00000001


	//----- nvinfo : EIATTR_CBANK_PARAM_SIZE
	.align		4
.L_33:
        /*00bc*/ 	.byte	0x03, 0x19
        /*00be*/ 	.short	0x0044


	//----- nvinfo : EIATTR_PARAM_CBANK
	.align		4
        /*00c0*/ 	.byte	0x04, 0x0a
        /*00c2*/ 	.short	(.L_35 - .L_34)
	.align		4
.L_34:
        /*00c4*/ 	.word	index@(.nv.constant0.triton_poi_fused__native_batch_norm_legit_no_training_add_convolution_gelu_1)
        /*00c8*/ 	.short	0x0210
        /*00ca*/ 	.short	0x0044


	//----- nvinfo : EIATTR_SW_WAR
	.align		4
.L_35:
        /*00cc*/ 	.byte	0x04, 0x36
        /*00ce*/ 	.short	(.L_37 - .L_36)
.L_36:
        /*00d0*/ 	.word	0x00000008
.L_37:


//--------------------- .nv.callgraph             --------------------------
	.section	.nv.callgraph,"",@"SHT_CUDA_CALLGRAPH"
	.align	4
	.sectionentsize	8
	.align		4
        /*0000*/ 	.word	0x00000000
	.align		4
        /*0004*/ 	.word	0xffffffff
	.align		4
        /*0008*/ 	.word	0x00000000
	.align		4
        /*000c*/ 	.word	0xfffffffe
	.align		4
        /*0010*/ 	.word	0x00000000
	.align		4
        /*0014*/ 	.word	0xfffffffd
	.align		4
        /*0018*/ 	.word	0x00000000
	.align		4
        /*001c*/ 	.word	0xfffffffc


//--------------------- .nv.constant4             --------------------------
	.section	.nv.constant4,"a",@progbits
	.align	8
	.align		8
.nv.constant4:
        /*0000*/ 	.dword	_$_str
	.align		8
        /*0008*/ 	.dword	_$_str_$_2


//--------------------- .text.triton_poi_fused__native_batch_norm_legit_no_training_add_convolution_gelu_1 --------------------------
	.section	.text.triton_poi_fused__native_batch_norm_legit_no_training_add_convolution_gelu_1,"ax",@progbits
	.align	128
        .global         triton_poi_fused__native_batch_norm_legit_no_training_add_convolution_gelu_1
        .type           triton_poi_fused__native_batch_norm_legit_no_training_add_convolution_gelu_1,@function
        .size           triton_poi_fused__native_batch_norm_legit_no_training_add_convolution_gelu_1,(.L_x_1 - triton_poi_fused__native_batch_norm_legit_no_training_add_convolution_gelu_1)
        .other          triton_poi_fused__native_batch_norm_legit_no_training_add_convolution_gelu_1,@"STO_CUDA_ENTRY STV_DEFAULT"
triton_poi_fused__native_batch_norm_legit_no_training_add_convolution_gelu_1:
.text.triton_poi_fused__native_batch_norm_legit_no_training_add_convolution_gelu_1:
[----:B------:R-:W0:Y:S01]  /*0000*/  LDC R1, c[0x0][0x28] ;  /* 0x00000a00ff017b82 */ /* 0x000e220000000800 */
[----:B------:R-:W1:Y:S07]  /*0010*/  S2R R0, SR_TID.X ;  /* 0x0000000000007919 */ /* 0x000e6e0000002100 */
[----:B------:R-:W2:Y:S01]  /*0020*/  LDC.64 R4, c[0x0][0x210] ;  /* 0x00008400ff047b82 */ /* 0x000ea20000000a00 */
[----:B------:R-:W-:Y:S02]  /*0030*/  CS2R R18, SRZ ;  /* 0x0000000000127805 */ /* 0x000fe4000001ff00 */
[----:B------:R-:W-:Y:S01]  /*0040*/  CS2R R12, SRZ ;  /* 0x00000000000c7805 */ /* 0x000fe2000001ff00 */
[----:B------:R-:W3:Y:S01]  /*0050*/  S2R R15, SR_CTAID.X ;  /* 0x00000000000f7919 */ /* 0x000ee20000002500 */
[----:B------:R-:W-:-:S03]  /*0060*/  ULDC.64 UR4, c[0x0][0x208] ;  /* 0x0000820000047ab9 */ /* 0x000fc60000000a00 */
[----:B------:R-:W4:Y:S08]  /*0070*/  LDC.64 R6, c[0x0][0x218] ;  /* 0x00008600ff067b82 */ /* 0x000f300000000a00 */
[----:B------:R-:W5:Y:S08]  /*0080*/  LDC.64 R22, c[0x0][0x230] ;  /* 0x00008c00ff167b82 */ /* 0x000f700000000a00 */
[----:B------:R-:W4:Y:S08]  /*0090*/  LDC.64 R26, c[0x0][0x228] ;  /* 0x00008a00ff1a7b82 */ /* 0x000f300000000a00 */
[----:B------:R-:W5:Y:S01]  /*00a0*/  LDC.64 R20, c[0x0][0x238] ;  /* 0x00008e00ff147b82 */ /* 0x000f620000000a00 */
[----:B-1----:R-:W-:-:S07]  /*00b0*/  SHF.L.U32 R0, R0, 0x1, RZ ;  /* 0x0000000100007819 */ /* 0x002fce00000006ff */
[----:B------:R-:W1:Y:S01]  /*00c0*/  LDC.64 R8, c[0x0][0x240] ;  /* 0x00009000ff087b82 */ /* 0x000e620000000a00 */
[----:B---3--:R-:W-:Y:S02]  /*00d0*/  SHF.R.S32.HI R2, RZ, 0x17, R15 ;  /* 0x00000017ff027819 */ /* 0x008fe4000001140f */
[----:B------:R-:W-:Y:S02]  /*00e0*/  CS2R R16, SRZ ;  /* 0x0000000000107805 */ /* 0x000fe4000001ff00 */
[----:B------:R-:W-:Y:S02]  /*00f0*/  LOP3.LUT R0, R0, 0xfe, RZ, 0xc0, !PT ;  /* 0x000000fe00007812 */ /* 0x000fe400078ec0ff */
[----:B------:R-:W-:Y:S01]  /*0100*/  MOV R14, RZ ;  /* 0x000000ff000e7202 */ /* 0x000fe20000000f00 */
[----:B------:R-:W-:Y:S01]  /*0110*/  HFMA2.MMA R24, -RZ, RZ, 0, 0 ;  /* 0x00000000ff187435 */ /* 0x000fe200000001ff */
[----:B------:R-:W-:Y:S01]  /*0120*/  SGXT R2, R2, 0x1 ;  /* 0x000000010202781a */ /* 0x000fe20000000200 */
[----:B------:R-:W-:Y:S01]  /*0130*/  ULDC.64 UR6, c[0x0][0x248] ;  /* 0x0000920000067ab9 */ /* 0x000fe20000000a00 */
[----:B------:R-:W-:-:S04]  /*0140*/  LEA R15, R15, R0, 0x8 ;  /* 0x000000000f0f7211 */ /* 0x000fc800078e40ff */
[----:B------:R-:W-:Y:S01]  /*0150*/  LEA.HI R2, R2, R15, RZ, 0x4 ;  /* 0x0000000f02027211 */ /* 0x000fe200078f20ff */
[C---:B--2---:R-:W-:Y:S01]  /*0160*/  IMAD.WIDE R4, R15.reuse, 0x4, R4 ;  /* 0x000000040f047825 */ /* 0x044fe200078e0204 */
[----:B------:R-:W-:Y:S02]  /*0170*/  ISETP.GE.AND P0, PT, R15, 0x400, PT ;  /* 0x000004000f00780c */ /* 0x000fe40003f06270 */
[----:B------:R-:W-:-:S04]  /*0180*/  SHF.R.S32.HI R2, RZ, 0x4, R2 ;  /* 0x00000004ff027819 */ /* 0x000fc80000011402 */
[----:B------:R-:W-:-:S04]  /*0190*/  LEA.HI R0, R2, R2, RZ, 0x4 ;  /* 0x0000000202007211 */ /* 0x000fc800078f20ff */
[----:B------:R-:W-:-:S04]  /*01a0*/  LOP3.LUT R11, R0, 0xfffffff0, RZ, 0xc0, !PT ;  /* 0xfffffff0000b7812 */ /* 0x000fc800078ec0ff */
[----:B------:R-:W-:Y:S02]  /*01b0*/  IADD3 R11, R2, -R11, RZ ;  /* 0x8000000b020b7210 */ /* 0x000fe40007ffe0ff */
[----:B------:R-:W-:-:S03]  /*01c0*/  CS2R R2, SRZ ;  /* 0x0000000000027805 */ /* 0x000fc6000001ff00 */
[----:B----4-:R-:W-:-:S03]  /*01d0*/  IMAD.WIDE R6, R11, 0x4, R6 ;  /* 0x000000040b067825 */ /* 0x010fc600078e0206 */
[----:B------:R-:W2:Y:S04]  /*01e0*/  @!P0 LDG.E.64 R2, desc[UR4][R4.64] ;  /* 0x0000000404028981 */ /* 0x000ea8000c1e1b00 */
[----:B------:R-:W2:Y:S04]  /*01f0*/  @!P0 LDG.E.EL R18, desc[UR4][R6.64] ;  /* 0x0000000406128981 */ /* 0x000ea8000c2e1900 */
[----:B------:R3:W4:Y:S01]  /*0200*/  @!P0 LDG.E.EL R13, desc[UR4][R6.64] ;  /* 0x00000004060d8981 */ /* 0x000722000c2e1900 */
[----:B------:R-:W-:Y:S01]  /*0210*/  HFMA2.MMA R0, -RZ, RZ, 0, 0 ;  /* 0x00000000ff007435 */ /* 0x000fe200000001ff */
[----:B-----5:R-:W-:-:S05]  /*0220*/  IMAD.WIDE R22, R11, 0x4, R22 ;  /* 0x000000040b167825 */ /* 0x020fca00078e0216 */
[----:B------:R-:W5:Y:S01]  /*0230*/  @!P0 LDG.E.EL R12, desc[UR4][R22.64] ;  /* 0x00000004160c8981 */ /* 0x000f62000c2e1900 */
[----:B---3--:R-:W3:Y:S03]  /*0240*/  LDC.64 R6, c[0x0][0x220] ;  /* 0x00008800ff067b82 */ /* 0x008ee60000000a00 */
[----:B------:R1:W5:Y:S01]  /*0250*/  @!P0 LDG.E.EL R0, desc[UR4][R22.64] ;  /* 0x0000000416008981 */ /* 0x000362000c2e1900 */
[----:B0-----:R-:W-:-:S05]  /*0260*/  IMAD.WIDE R26, R11, 0x4, R26 ;  /* 0x000000040b1a7825 */ /* 0x001fca00078e021a */
[----:B------:R-:W5:Y:S04]  /*0270*/  @!P0 LDG.E.EL R14, desc[UR4][R26.64] ;  /* 0x000000041a0e8981 */ /* 0x000f68000c2e1900 */
[----:B------:R0:W5:Y:S01]  /*0280*/  @!P0 LDG.E.EL R16, desc[UR4][R26.64] ;  /* 0x000000041a108981 */ /* 0x000162000c2e1900 */
[----:B-1----:R-:W-:Y:S02]  /*0290*/  IMAD.MOV.U32 R22, RZ, RZ, RZ ;  /* 0x000000ffff167224 */ /* 0x002fe400078e00ff */
[----:B------:R-:W-:-:S04]  /*02a0*/  IMAD.WIDE R20, R11, 0x4, R20 ;  /* 0x000000040b147825 */ /* 0x000fc800078e0214 */
[----:B------:R-:W-:Y:S01]  /*02b0*/  IMAD.WIDE R8, R11, 0x4, R8 ;  /* 0x000000040b087825 */ /* 0x000fe200078e0208 */
[----:B------:R-:W-:Y:S01]  /*02c0*/  CS2R R10, SRZ ;  /* 0x00000000000a7805 */ /* 0x000fe2000001ff00 */
[----:B------:R-:W5:Y:S02]  /*02d0*/  @!P0 LDG.E.EL R17, desc[UR4][R20.64] ;  /* 0x0000000414118981 */ /* 0x000f64000c2e1900 */
[----:B---3--:R-:W-:Y:S02]  /*02e0*/  IMAD.WIDE R6, R15, 0x4, R6 ;  /* 0x000000040f067825 */ /* 0x008fe400078e0206 */
[----:B------:R-:W3:Y:S04]  /*02f0*/  @!P0 LDG.E.EL R19, desc[UR4][R20.64] ;  /* 0x0000000414138981 */ /* 0x000ee8000c2e1900 */
[----:B------:R-:W3:Y:S04]  /*0300*/  @!P0 LDG.E.EL R22, desc[UR4][R8.64] ;  /* 0x0000000408168981 */ /* 0x000ee8000c2e1900 */
[----:B------:R1:W3:Y:S04]  /*0310*/  @!P0 LDG.E.EL R24, desc[UR4][R8.64] ;  /* 0x0000000408188981 */ /* 0x0002e8000c2e1900 */
[----:B------:R1:W3:Y:S01]  /*0320*/  @!P0 LDG.E.64 R10, desc[UR4][R6.64] ;  /* 0x00000004060a8981 */ /* 0x0002e2000c1e1b00 */
[----:B------:R-:W-:Y:S01]  /*0330*/  MOV R23, 0x3789ca3c ;  /* 0x3789ca3c00177802 */ /* 0x000fe20000000f00 */
[----:B0-----:R-:W-:Y:S01]  /*0340*/  HFMA2.MMA R26, -RZ, RZ, 0.958984375, -6.1690807342529296875e-05 ;  /* 0x3bac840bff1a7435 */ /* 0x001fe200000001ff */
[----:B------:R-:W-:Y:S01]  /*0350*/  MOV R25, 0x3bac840b ;  /* 0x3bac840b00197802 */ /* 0x000fe20000000f00 */
[----:B-1----:R-:W-:-:S02]  /*0360*/  HFMA2.MMA R9, -RZ, RZ, -0.74462890625, 604.5 ;  /* 0xb9f560b9ff097435 */ /* 0x002fc400000001ff */
[----:B------:R-:W-:Y:S01]  /*0370*/  HFMA2.MMA R8, -RZ, RZ, -0.74462890625, 604.5 ;  /* 0xb9f560b9ff087435 */ /* 0x000fe200000001ff */
[----:B------:R-:W-:Y:S02]  /*0380*/  IMAD.MOV.U32 R6, RZ, RZ, 0x3789ca3c ;  /* 0x3789ca3cff067424 */ /* 0x000fe400078e00ff */
[----:B--2---:R-:W-:Y:S01]  /*0390*/  FADD R3, R18, R3 ;  /* 0x0000000312037221 */ /* 0x004fe20000000000 */
[----:B----4-:R-:W-:-:S03]  /*03a0*/  FADD R2, R13, R2 ;  /* 0x000000020d027221 */ /* 0x010fc60000000000 */
[----:B------:R-:W-:Y:S01]  /*03b0*/  FMUL R13, R3, 0.70710676908493041992 ;  /* 0x3f3504f3030d7820 */ /* 0x000fe20000400000 */
[----:B------:R-:W-:-:S03]  /*03c0*/  FMUL R18, R2, 0.70710676908493041992 ;  /* 0x3f3504f302127820 */ /* 0x000fc60000400000 */
[----:B------:R-:W-:Y:S01]  /*03d0*/  FADD.FTZ R20, |R13|, -RZ ;  /* 0x800000ff0d147221 */ /* 0x000fe20000010200 */
[----:B------:R0:W-:Y:S01]  /*03e0*/  @!P0 STG.E.64 desc[UR4][R4.64], R2 ;  /* 0x0000000204008986 */ /* 0x0001e2000c101b04 */
[----:B------:R-:W-:-:S03]  /*03f0*/  FADD.FTZ R21, |R18|, -RZ ;  /* 0x800000ff12157221 */ /* 0x000fc60000010200 */
[----:B------:R-:W-:Y:S01]  /*0400*/  FSETP.GE.AND P6, PT, R20, 1.0029599666595458984, PT ;  /* 0x3f8060fe1400780b */ /* 0x000fe20003fc6000 */
[----:B-----5:R-:W-:Y:S01]  /*0410*/  FADD R0, R0, 9.9999997473787516356e-06 ;  /* 0x3727c5ac00007421 */ /* 0x020fe20000000000 */
[----:B------:R-:W-:-:S05]  /*0420*/  FSETP.GE.AND P5, PT, R21, 1.0029599666595458984, PT ;  /* 0x3f8060fe1500780b */ /* 0x000fca0003fa6000 */
[----:B------:R-:W1:Y:S01]  /*0430*/  MUFU.SQRT R0, R0 ;  /* 0x0000000000007308 */ /* 0x000e620000002000 */
[----:B------:R-:W-:-:S05]  /*0440*/  LOP3.LUT R16, R16, 0x80000000, RZ, 0x3c, !PT ;  /* 0x8000000010107812 */ /* 0x000fca00078e3cff */
[----:B------:R-:W-:Y:S01]  /*0450*/  @!P6 MOV R23, 0x38b1e96a ;  /* 0x38b1e96a0017e802 */ /* 0x000fe20000000f00 */
[----:B------:R-:W-:Y:S01]  /*0460*/  @!P6 FMUL R20, R13, R13 ;  /* 0x0000000d0d14e220 */ /* 0x000fe20000400000 */
[----:B------:R-:W-:Y:S01]  /*0470*/  @!P6 MOV R9, 0xba574d20 ;  /* 0xba574d200009e802 */ /* 0x000fe20000000f00 */
[----:B------:R-:W-:Y:S01]  /*0480*/  @!P5 IMAD.MOV.U32 R8, RZ, RZ, -0x45a8b2e0 ;  /* 0xba574d20ff08d424 */ /* 0x000fe200078e00ff */
[----:B------:R-:W-:Y:S01]  /*0490*/  @!P5 MOV R6, 0x38b1e96a ;  /* 0x38b1e96a0006d802 */ /* 0x000fe20000000f00 */
[----:B------:R-:W-:Y:S01]  /*04a0*/  @!P5 FMUL R21, R18, R18 ;  /* 0x000000121215d220 */ /* 0x000fe20000400000 */
[----:B------:R-:W-:Y:S01]  /*04b0*/  @!P6 MOV R25, 0x3baad5ea ;  /* 0x3baad5ea0019e802 */ /* 0x000fe20000000f00 */
[----:B------:R-:W-:Y:S01]  /*04c0*/  FFMA.FTZ R28, R20, R23, R9 ;  /* 0x00000017141c7223 */ /* 0x000fe20000010009 */
[----:B------:R-:W-:Y:S01]  /*04d0*/  @!P5 MOV R26, 0x3baad5ea ;  /* 0x3baad5ea001ad802 */ /* 0x000fe20000000f00 */
[----:B------:R-:W-:Y:S01]  /*04e0*/  FFMA.FTZ R7, R21, R6, R8 ;  /* 0x0000000615077223 */ /* 0x000fe20000010008 */
[----:B------:R-:W-:Y:S01]  /*04f0*/  MOV R9, 0xbd0c8162 ;  /* 0xbd0c816200097802 */ /* 0x000fe20000000f00 */
[----:B------:R-:W-:Y:S01]  /*0500*/  IMAD.MOV.U32 R6, RZ, RZ, -0x42f37e9e ;  /* 0xbd0c8162ff067424 */ /* 0x000fe200078e00ff */
[----:B------:R-:W-:Y:S01]  /*0510*/  @!P6 MOV R9, 0xbcdc1be7 ;  /* 0xbcdc1be70009e802 */ /* 0x000fe20000000f00 */
[-C--:B------:R-:W-:Y:S01]  /*0520*/  FFMA.FTZ R28, R28, R20.reuse, R25 ;  /* 0x000000141c1c7223 */ /* 0x080fe20000010019 */
[----:B------:R-:W-:Y:S01]  /*0530*/  @!P5 MOV R6, 0xbcdc1be7 ;  /* 0xbcdc1be70006d802 */ /* 0x000fe20000000f00 */
[----:B------:R-:W-:Y:S01]  /*0540*/  HFMA2.MMA R8, -RZ, RZ, 1.52734375, -41152 ;  /* 0x3e1cf906ff087435 */ /* 0x000fe200000001ff */
[-C--:B------:R-:W-:Y:S01]  /*0550*/  FFMA.FTZ R7, R7, R21.reuse, R26 ;  /* 0x0000001507077223 */ /* 0x080fe2000001001a */
[----:B------:R-:W-:Y:S01]  /*0560*/  HFMA2.MMA R23, -RZ, RZ, 1.52734375, -41152 ;  /* 0x3e1cf906ff177435 */ /* 0x000fe200000001ff */
[----:B------:R-:W-:Y:S01]  /*0570*/  FFMA.FTZ R28, R28, R20, R9 ;  /* 0x000000141c1c7223 */ /* 0x000fe20000010009 */
[----:B-1----:R-:W-:Y:S01]  /*0580*/  FSETP.GT.AND P2, PT, R0, 8.50705917302346158658e+37, PT ;  /* 0x7e8000000000780b */ /* 0x002fe20003f44000 */
[----:B------:R-:W-:Y:S01]  /*0590*/  FFMA.FTZ R9, R7, R21, R6 ;  /* 0x0000001507097223 */ /* 0x000fe20000010006 */
[----:B------:R-:W-:Y:S01]  /*05a0*/  FADD R6, R12, 9.9999997473787516356e-06 ;  /* 0x3727c5ac0c067421 */ /* 0x000fe20000000000 */
[----:B------:R-:W-:Y:S01]  /*05b0*/  @!P5 MOV R8, 0x3de718af ;  /* 0x3de718af0008d802 */ /* 0x000fe20000000f00 */
[----:B------:R-:W-:Y:S01]  /*05c0*/  HFMA2.MMA R25, -RZ, RZ, 1.625, 0 ;  /* 0x3e800000ff197435 */ /* 0x000fe200000001ff */
[----:B------:R-:W-:-:S02]  /*05d0*/  @!P6 MOV R23, 0x3de718af ;  /* 0x3de718af0017e802 */ /* 0x000fc40000000f00 */
[----:B------:R-:W-:Y:S01]  /*05e0*/  MOV R7, 0x3f20d842 ;  /* 0x3f20d84200077802 */ /* 0x000fe20000000f00 */
[----:B------:R-:W-:Y:S01]  /*05f0*/  FFMA.FTZ R9, R9, R21, R8 ;  /* 0x0000001509097223 */ /* 0x000fe20000010008 */
[----:B------:R-:W1:Y:S01]  /*0600*/  MUFU.SQRT R6, R6 ;  /* 0x0000000600067308 */ /* 0x000e620000002000 */
[----:B------:R-:W-:Y:S01]  /*0610*/  HFMA2.MMA R8, -RZ, RZ, 1.853515625, -0.00091457366943359375 ;  /* 0x3f6a937eff087435 */ /* 0x000fe200000001ff */
[-C--:B------:R-:W-:Y:S01]  /*0620*/  FFMA.FTZ R28, R28, R20.reuse, R23 ;  /* 0x000000141c1c7223 */ /* 0x080fe20000010017 */
[----:B------:R-:W-:Y:S01]  /*0630*/  IMAD.MOV.U32 R23, RZ, RZ, 0x3f6a937e ;  /* 0x3f6a937eff177424 */ /* 0x000fe200078e00ff */
[----:B------:R-:W-:Y:S01]  /*0640*/  @!P6 MOV R23, 0xbec093ac ;  /* 0xbec093ac0017e802 */ /* 0x000fe20000000f00 */
[----:B------:R-:W-:Y:S01]  /*0650*/  @!P6 IMAD.MOV.U32 R7, RZ, RZ, 0x3e0375d3 ;  /* 0x3e0375d3ff07e424 */ /* 0x000fe200078e00ff */
[----:B------:R-:W-:Y:S02]  /*0660*/  MOV R12, 0x3f20d842 ;  /* 0x3f20d842000c7802 */ /* 0x000fe40000000f00 */
[----:B------:R-:W-:Y:S01]  /*0670*/  @!P5 MOV R8, 0xbec093ac ;  /* 0xbec093ac0008d802 */ /* 0x000fe20000000f00 */
[----:B------:R-:W-:Y:S01]  /*0680*/  FFMA.FTZ R28, R28, R20, R23 ;  /* 0x000000141c1c7223 */ /* 0x000fe20000010017 */
[----:B------:R-:W-:-:S02]  /*0690*/  @!P5 MOV R12, 0x3e0375d3 ;  /* 0x3e0375d3000cd802 */ /* 0x000fc40000000f00 */
[----:B------:R-:W-:Y:S01]  /*06a0*/  FSETP.GEU.AND P4, PT, R0, 1.175494350822287508e-38, PT ;  /* 0x008000000000780b */ /* 0x000fe20003f8e000 */
[----:B------:R-:W-:Y:S01]  /*06b0*/  FFMA.FTZ R9, R9, R21, R8 ;  /* 0x0000001509097223 */ /* 0x000fe20000010008 */
[----:B------:R-:W-:Y:S01]  /*06c0*/  FFMA.FTZ R7, R28, R20, R7 ;  /* 0x000000141c077223 */ /* 0x000fe20000010007 */
[----:B------:R-:W-:Y:S01]  /*06d0*/  FSEL R8, -R21, R18, P5 ;  /* 0x0000001215087208 */ /* 0x000fe20002800100 */
[----:B------:R-:W-:Y:S01]  /*06e0*/  @P2 FMUL R0, R0, 0.25 ;  /* 0x3e80000000002820 */ /* 0x000fe20000400000 */
[----:B------:R-:W-:Y:S01]  /*06f0*/  FSEL R20, -R20, R13, P6 ;  /* 0x0000000d14147208 */ /* 0x000fe20003000100 */
[----:B------:R-:W-:Y:S01]  /*0700*/  FFMA.FTZ R9, R9, R21, R12 ;  /* 0x0000001509097223 */ /* 0x000fe2000001000c */
[C---:B-1----:R-:W-:Y:S02]  /*0710*/  FSETP.GT.AND P1, PT, R6.reuse, 8.50705917302346158658e+37, PT ;  /* 0x7e8000000600780b */ /* 0x042fe40003f24000 */
[----:B------:R-:W-:Y:S01]  /*0720*/  FSETP.GEU.AND P3, PT, R6, 1.175494350822287508e-38, PT ;  /* 0x008000000600780b */ /* 0x000fe20003f6e000 */
[----:B------:R-:W-:Y:S01]  /*0730*/  FFMA.FTZ R8, R9, R8, R8 ;  /* 0x0000000809087223 */ /* 0x000fe20000010008 */
[----:B------:R-:W-:Y:S01]  /*0740*/  FFMA.FTZ R7, R7, R20, R20 ;  /* 0x0000001407077223 */ /* 0x000fe20000010014 */
[C---:B------:R-:W-:Y:S01]  /*0750*/  FSEL R23, R25.reuse, 1, P1 ;  /* 0x3f80000019177808 */ /* 0x040fe20000800000 */
[----:B------:R-:W-:Y:S01]  /*0760*/  @!P4 FMUL R0, R0, 16777216 ;  /* 0x4b8000000000c820 */ /* 0x000fe20000400000 */
[----:B------:R-:W1:Y:S01]  /*0770*/  @P5 MUFU.EX2 R9, R8 ;  /* 0x0000000800095308 */ /* 0x000e620000000800 */
[----:B------:R-:W-:-:S02]  /*0780*/  FSEL R25, R25, 1, P2 ;  /* 0x3f80000019197808 */ /* 0x000fc40001000000 */
[----:B------:R-:W-:-:S03]  /*0790*/  LOP3.LUT R21, R14, 0x80000000, RZ, 0x3c, !PT ;  /* 0x800000000e157812 */ /* 0x000fc600078e3cff */
[----:B------:R-:W-:Y:S01]  /*07a0*/  @P1 FMUL R6, R6, 0.25 ;  /* 0x3e80000006061820 */ /* 0x000fe20000400000 */
[----:B------:R-:W-:Y:S01]  /*07b0*/  @!P4 FMUL R25, R25, 16777216 ;  /* 0x4b8000001919c820 */ /* 0x000fe20000400000 */
[----:B------:R-:W2:Y:S01]  /*07c0*/  @P6 MUFU.EX2 R12, R7 ;  /* 0x00000007000c6308 */ /* 0x000ea20000000800 */
[----:B------:R-:W-:Y:S01]  /*07d0*/  @!P3 FMUL R23, R23, 16777216 ;  /* 0x4b8000001717b820 */ /* 0x000fe20000400000 */
[----:B------:R-:W-:Y:S01]  /*07e0*/  @!P3 FMUL R6, R6, 16777216 ;  /* 0x4b8000000606b820 */ /* 0x000fe20000400000 */
[----:B-1----:R-:W-:-:S05]  /*07f0*/  @P5 FADD R9, -R9, 1 ;  /* 0x3f80000009095421 */ /* 0x002fca0000000100 */
[----:B------:R-:W1:Y:S01]  /*0800*/  MUFU.RCP R6, R6 ;  /* 0x0000000600067308 */ /* 0x000e620000001000 */
[----:B------:R-:W-:Y:S01]  /*0810*/  @P5 LOP3.LUT R8, R9, 0x80000000, R18, 0xf8, !PT ;  /* 0x8000000009085812 */ /* 0x000fe200078ef812 */
[----:B------:R-:W-:Y:S01]  /*0820*/  FMUL R9, R3, 0.5 ;  /* 0x3f00000003097820 */ /* 0x000fe20000400000 */
[----:B--2---:R-:W-:-:S05]  /*0830*/  @P6 FADD R12, -R12, 1 ;  /* 0x3f8000000c0c6421 */ /* 0x004fca0000000100 */
[----:B------:R-:W2:Y:S01]  /*0840*/  MUFU.RCP R0, R0 ;  /* 0x0000000000007308 */ /* 0x000ea20000001000 */
[----:B------:R-:W-:Y:S01]  /*0850*/  @P6 LOP3.LUT R7, R12, 0x80000000, R13, 0xf8, !PT ;  /* 0x800000000c076812 */ /* 0x000fe200078ef80d */
[----:B------:R-:W-:Y:S01]  /*0860*/  FADD R13, R8, 1 ;  /* 0x3f800000080d7421 */ /* 0x000fe20000000000 */
[----:B------:R-:W-:Y:S01]  /*0870*/  FMUL R12, R2, 0.5 ;  /* 0x3f000000020c7820 */ /* 0x000fe20000400000 */
[----:B-1----:R-:W-:Y:S01]  /*0880*/  FMUL R23, R6, R23 ;  /* 0x0000001706177220 */ /* 0x002fe20000400000 */
[----:B------:R-:W-:Y:S01]  /*0890*/  LEA R6, P1, R15, UR6, 0x2 ;  /* 0x000000060f067c11 */ /* 0x000fe2000f8210ff */
[----:B------:R-:W-:Y:S01]  /*08a0*/  FADD R8, R7, 1 ;  /* 0x3f80000007087421 */ /* 0x000fe20000000000 */
[----:B------:R-:W-:-:S03]  /*08b0*/  FFMA R12, R12, R13, R21 ;  /* 0x0000000d0c0c7223 */ /* 0x000fc60000000015 */
[----:B------:R-:W-:Y:S01]  /*08c0*/  FFMA R8, R9, R8, R16 ;  /* 0x0000000809087223 */ /* 0x000fe20000000010 */
[----:B------:R-:W-:Y:S01]  /*08d0*/  FMUL R23, R12, R23 ;  /* 0x000000170c177220 */ /* 0x000fe20000400000 */
[----:B--2---:R-:W-:Y:S01]  /*08e0*/  FMUL R25, R0, R25 ;  /* 0x0000001900197220 */ /* 0x004fe20000400000 */
[----:B------:R-:W-:Y:S02]  /*08f0*/  SHF.R.S32.HI R0, RZ, 0x1f, R15 ;  /* 0x0000001fff007819 */ /* 0x000fe4000001140f */
[----:B---3--:R-:W-:Y:S01]  /*0900*/  FFMA R17, R23, R17, R22 ;  /* 0x0000001117117223 */ /* 0x008fe20000000016 */
[----:B------:R-:W-:Y:S01]  /*0910*/  FMUL R25, R8, R25 ;  /* 0x0000001908197220 */ /* 0x000fe20000400000 */
[----:B------:R-:W-:Y:S02]  /*0920*/  LEA.HI.X R7, R15, UR7, R0, 0x2, P1 ;  /* 0x000000070f077c11 */ /* 0x000fe400088f1400 */
[----:B------:R-:W-:Y:S01]  /*0930*/  FADD R10, R17, R10 ;  /* 0x0000000a110a7221 */ /* 0x000fe20000000000 */
[----:B------:R-:W-:-:S04]  /*0940*/  FFMA R24, R25, R19, R24 ;  /* 0x0000001319187223 */ /* 0x000fc80000000018 */
[----:B------:R-:W-:Y:S01]  /*0950*/  FADD R11, R24, R11 ;  /* 0x0000000b180b7221 */ /* 0x000fe20000000000 */
[----:B0-----:R-:W-:Y:S06]  /*0960*/  @P0 EXIT ;  /* 0x000000000000094d */ /* 0x001fec0003800000 */
[----:B------:R-:W-:Y:S01]  /*0970*/  STG.E.64 desc[UR4][R6.64], R10 ;  /* 0x0000000a06007986 */ /* 0x000fe2000c101b04 */
[----:B------:R-:W-:Y:S05]  /*0980*/  EXIT ;  /* 0x000000000000794d */ /* 0x000fea0003800000 */
.L_x_0:
[----:B------:R-:W-:-:S00]  /*0990*/  BRA `(.L_x_0) ;  /* 0xfffffffc00fc7947 */ /* 0x000fc0000383ffff */
[----:B------:R-:W-:-:S00]  /*09a0*/  NOP ;  /* 0x0000000000007918 */ /* 0x000fc00000000000 */
        /* <DEDUP_REMOVED lines=13> */
.L_x_1:


//--------------------- .nv.global.init           --------------------------
	.section	.nv.global.init,"aw",@progbits
.nv.global.init:
	.type		_$_str,@object
	.size		_$_str,(_$_str_$_2 - _$_str)
_$_str:
        /*0000*/ 	.byte	0x5f, 0x5f, 0x43, 0x55, 0x44, 0x41, 0x5f, 0x46, 0x54, 0x5a, 0x00
	.type		_$_str_$_2,@object
	.size		_$_str_$_2,(.L_1 - _$_str_$_2)
_$_str_$_2:
        /*000b*/ 	.byte	0x5f, 0x5f, 0x43, 0x55, 0x44, 0x41, 0x5f, 0x50, 0x52, 0x45, 0x43, 0x5f, 0x53, 0x51, 0x52, 0x54
        /*001b*/ 	.byte	0x00
.L_1:


//--------------------- .nv.constant0.triton_poi_fused__native_batch_norm_legit_no_training_add_convolution_gelu_1 --------------------------
	.section	.nv.constant0.triton_poi_fused__native_batch_norm_legit_no_training_add_convolution_gelu_1,"a",@progbits
	.sectionflags	@""
	.align	4
.nv.constant0.triton_poi_fused__native_batch_norm_legit_no_training_add_convolution_gelu_1:
	.zero		596
